	.headerflags	@"EF_CUDA_TEXMODE_UNIFIED EF_CUDA_64BIT_ADDRESS EF_CUDA_ACCELERATORS EF_CUDA_SM90 EF_CUDA_VIRTUAL_SM(EF_CUDA_SM90)"
	.elftype	@"ET_EXEC"


//--------------------- .nv.info                  --------------------------
	.section	.nv.info,"",@"SHT_CUDA_INFO"
	.align	4


	//----- nvinfo : EIATTR_REGCOUNT
	.align		4
        /*0000*/ 	.byte	0x04, 0x2f
        /*0002*/ 	.short	(.L_3 - .L_2)
	.align		4
.L_2:
        /*0004*/ 	.word	index@(triton_poi_fused__native_batch_norm_legit_no_training_relu_18)
        /*0008*/ 	.word	0x00000012


	//----- nvinfo : EIATTR_MIN_STACK_SIZE
	.align		4
.L_3:
        /*000c*/ 	.byte	0x04, 0x12
        /*000e*/ 	.short	(.L_5 - .L_4)
	.align		4
.L_4:
        /*0010*/ 	.word	index@(triton_poi_fused__native_batch_norm_legit_no_training_relu_18)
        /*0014*/ 	.word	0x00000000


	//----- nvinfo : EIATTR_FRAME_SIZE
	.align		4
.L_5:
        /*0018*/ 	.byte	0x04, 0x11
        /*001a*/ 	.short	(.L_7 - .L_6)
	.align		4
.L_6:
        /*001c*/ 	.word	index@(triton_poi_fused__native_batch_norm_legit_no_training_relu_18)
        /*0020*/ 	.word	0x00000000


	//----- nvinfo : EIATTR_MIN_STACK_SIZE
	.align		4
.L_7:
        /*0024*/ 	.byte	0x04, 0x12
        /*0026*/ 	.short	(.L_9 - .L_8)
	.align		4
.L_8:
        /*0028*/ 	.word	index@(triton_poi_fused__native_batch_norm_legit_no_training_relu_18)
        /*002c*/ 	.word	0x00000000
.L_9:


//--------------------- .nv.info.triton_poi_fused__native_batch_norm_legit_no_training_relu_18 --------------------------
	.section	.nv.info.triton_poi_fused__native_batch_norm_legit_no_training_relu_18,"",@"SHT_CUDA_INFO"
	.sectionflags	@""
	.align	4


	//----- nvinfo : EIATTR_CUDA_API_VERSION
	.align		4
        /*0000*/ 	.byte	0x04, 0x37
        /*0002*/ 	.short	(.L_11 - .L_10)
.L_10:
        /*0004*/ 	.word	0x0000007c


	//----- nvinfo : EIATTR_KPARAM_INFO
	.align		4
.L_11:
        /*0008*/ 	.byte	0x04, 0x17
        /*000a*/ 	.short	(.L_13 - .L_12)
.L_12:
        /*000c*/ 	.word	0x00000000
        /*0010*/ 	.short	0x0006
        /*0012*/ 	.short	0x0030
        /*0014*/ 	.byte	0x00, 0xf0, 0x11, 0x00


	//----- nvinfo : EIATTR_KPARAM_INFO
	.align		4
.L_13:
        /*0018*/ 	.byte	0x04, 0x17
        /*001a*/ 	.short	(.L_15 - .L_14)
.L_14:
        /*001c*/ 	.word	0x00000000
        /*0020*/ 	.short	0x0005
        /*0022*/ 	.short	0x0028
        /*0024*/ 	.byte	0x00, 0xf4, 0x21, 0x00


	//----- nvinfo : EIATTR_KPARAM_INFO
	.align		4
.L_15:
        /*0028*/ 	.byte	0x04, 0x17
        /*002a*/ 	.short	(.L_17 - .L_16)
.L_16:
        /*002c*/ 	.word	0x00000000
        /*0030*/ 	.short	0x0004
        /*0032*/ 	.short	0x0020
        /*0034*/ 	.byte	0x00, 0xf4, 0x21, 0x00


	//----- nvinfo : EIATTR_KPARAM_INFO
	.align		4
.L_17:
        /*0038*/ 	.byte	0x04, 0x17
        /*003a*/ 	.short	(.L_19 - .L_18)
.L_18:
        /*003c*/ 	.word	0x00000000
        /*0040*/ 	.short	0x0003
        /*0042*/ 	.short	0x0018
        /*0044*/ 	.byte	0x00, 0xf4, 0x21, 0x00


	//----- nvinfo : EIATTR_KPARAM_INFO
	.align		4
.L_19:
        /*0048*/ 	.byte	0x04, 0x17
        /*004a*/ 	.short	(.L_21 - .L_20)
.L_20:
        /*004c*/ 	.word	0x00000000
        /*0050*/ 	.short	0x0002
        /*0052*/ 	.short	0x0010
        /*0054*/ 	.byte	0x00, 0xf4, 0x21, 0x00


	//----- nvinfo : EIATTR_KPARAM_INFO
	.align		4
.L_21:
        /*0058*/ 	.byte	0x04, 0x17
        /*005a*/ 	.short	(.L_23 - .L_22)
.L_22:
        /*005c*/ 	.word	0x00000000
        /*0060*/ 	.short	0x0001
        /*0062*/ 	.short	0x0008
        /*0064*/ 	.byte	0x00, 0xf4, 0x21, 0x00


	//----- nvinfo : EIATTR_KPARAM_INFO
	.align		4
.L_23:
        /*0068*/ 	.byte	0x04, 0x17
        /*006a*/ 	.short	(.L_25 - .L_24)
.L_24:
        /*006c*/ 	.word	0x00000000
        /*0070*/ 	.short	0x0000
        /*0072*/ 	.short	0x0000
        /*0074*/ 	.byte	0x00, 0xf4, 0x21, 0x00


	//----- nvinfo : EIATTR_SPARSE_MMA_MASK
	.align		4
.L_25:
        /*0078*/ 	.byte	0x03, 0x50
        /*007a*/ 	.short	0x0000


	//----- nvinfo : EIATTR_MAXREG_COUNT
	.align		4
        /*007c*/ 	.byte	0x03, 0x1b
        /*007e*/ 	.short	0x00ff


	//----- nvinfo : EIATTR_EXIT_INSTR_OFFSETS
	.align		4
        /*0080*/ 	.byte	0x04, 0x1c
        /*0082*/ 	.short	(.L_27 - .L_26)


	//   ....[0]....
.L_26:
        /*0084*/ 	.word	0x000003c0


	//----- nvinfo : EIATTR_REQNTID
	.align		4
.L_27:
        /*0088*/ 	.byte	0x04, 0x10
        /*008a*/ 	.short	(.L_29 - .L_28)
.L_28:
        /*008c*/ 	.word	0x00000100
        /*0090*/ 	.word	0x00000001
        /*0094*/ 	.word	0x00000001


	//----- nvinfo : EIATTR_CBANK_PARAM_SIZE
	.align		4
.L_29:
        /*0098*/ 	.byte	0x03, 0x19
        /*009a*/ 	.short	0x0034


	//----- nvinfo : EIATTR_PARAM_CBANK
	.align		4
        /*009c*/ 	.byte	0x04, 0x0a
        /*009e*/ 	.short	(.L_31 - .L_30)
	.align		4
.L_30:
        /*00a0*/ 	.word	index@(.nv.constant0.triton_poi_fused__native_batch_norm_legit_no_training_relu_18)
        /*00a4*/ 	.short	0x0210
        /*00a6*/ 	.short	0x0034


	//----- nvinfo : EIATTR_SW_WAR
	.align		4
.L_31:
        /*00a8*/ 	.byte	0x04, 0x36
        /*00aa*/ 	.short	(.L_33 - .L_32)
.L_32:
        /*00ac*/ 	.word	0x00000008
.L_33:


//--------------------- .nv.callgraph             --------------------------
	.section	.nv.callgraph,"",@"SHT_CUDA_CALLGRAPH"
	.align	4
	.sectionentsize	8
	.align		4
        /*0000*/ 	.word	0x00000000
	.align		4
        /*0004*/ 	.word	0xffffffff
	.align		4
        /*0008*/ 	.word	0x00000000
	.align		4
        /*000c*/ 	.word	0xfffffffe
	.align		4
        /*0010*/ 	.word	0x00000000
	.align		4
        /*0014*/ 	.word	0xfffffffd
	.align		4
        /*0018*/ 	.word	0x00000000
	.align		4
        /*001c*/ 	.word	0xfffffffc


//--------------------- .nv.constant4             --------------------------
	.section	.nv.constant4,"a",@progbits
	.align	8
	.align		8
.nv.constant4:
        /*0000*/ 	.dword	_$_str
	.align		8
        /*0008*/ 	.dword	_$_str_$_2


//--------------------- .text.triton_poi_fused__native_batch_norm_legit_no_training_relu_18 --------------------------
	.section	.text.triton_poi_fused__native_batch_norm_legit_no_training_relu_18,"ax",@progbits
	.align	128
        .global         triton_poi_fused__native_batch_norm_legit_no_training_relu_18
        .type           triton_poi_fused__native_batch_norm_legit_no_training_relu_18,@function
        .size           triton_poi_fused__native_batch_norm_legit_no_training_relu_18,(.L_x_1 - triton_poi_fused__native_batch_norm_legit_no_training_relu_18)
        .other          triton_poi_fused__native_batch_norm_legit_no_training_relu_18,@"STO_CUDA_ENTRY STV_DEFAULT"
triton_poi_fused__native_batch_norm_legit_no_training_relu_18:
.text.triton_poi_fused__native_batch_norm_legit_no_training_relu_18:
[----:B------:R-:W-:Y:S01]  /*0000*/  LDC R1, c[0x0][0x28] ;  /* 0x00000a00ff017b82 */ /* 0x000fe20000000800 */
[----:B------:R-:W1:Y:S07]  /*0010*/  S2R R0, SR_TID.X ;  /* 0x0000000000007919 */ /* 0x000e6e0000002100 */
[----:B------:R-:W2:Y:S01]  /*0020*/  LDC.64 R2, c[0x0][0x220] ;  /* 0x00008800ff027b82 */ /* 0x000ea20000000a00 */
[----:B------:R-:W-:Y:S01]  /*0030*/  ULDC.64 UR4, c[0x0][0x208] ;  /* 0x0000820000047ab9 */ /* 0x000fe20000000a00 */
[----:B------:R-:W3:Y:S06]  /*0040*/  S2R R5, SR_CTAID.X ;  /* 0x0000000000057919 */ /* 0x000eec0000002500 */
[----:B------:R-:W4:Y:S08]  /*0050*/  LDC.64 R6, c[0x0][0x218] ;  /* 0x00008600ff067b82 */ /* 0x000f300000000a00 */
[----:B------:R-:W5:Y:S08]  /*0060*/  LDC.64 R8, c[0x0][0x228] ;  /* 0x00008a00ff087b82 */ /* 0x000f700000000a00 */
[----:B------:R-:W5:Y:S01]  /*0070*/  LDC.64 R10, c[0x0][0x230] ;  /* 0x00008c00ff0a7b82 */ /* 0x000f620000000a00 */
[----:B-1----:R-:W-:-:S04]  /*0080*/  SHF.L.U32 R0, R0, 0x1, RZ ;  /* 0x0000000100007819 */ /* 0x002fc800000006ff */
[----:B------:R-:W-:-:S04]  /*0090*/  LOP3.LUT R0, R0, 0x1fe, RZ, 0xc0, !PT ;  /* 0x000001fe00007812 */ /* 0x000fc800078ec0ff */
[----:B---3--:R-:W-:-:S05]  /*00a0*/  LEA R0, R5, R0, 0x9 ;  /* 0x0000000005007211 */ /* 0x008fca00078e48ff */
[----:B------:R-:W-:-:S05]  /*00b0*/  IMAD.HI R4, R0, 0x30c30c31, RZ ;  /* 0x30c30c3100047827 */ /* 0x000fca00078e02ff */
[----:B------:R-:W-:-:S04]  /*00c0*/  SHF.R.U32.HI R5, RZ, 0x1f, R4 ;  /* 0x0000001fff057819 */ /* 0x000fc80000011604 */
[----:B------:R-:W-:-:S05]  /*00d0*/  LEA.HI.SX32 R5, R4, R5, 0x1a ;  /* 0x0000000504057211 */ /* 0x000fca00078fd2ff */
[----:B------:R-:W-:Y:S02]  /*00e0*/  IMAD R13, R5, -0x150, R0 ;  /* 0xfffffeb0050d7824 */ /* 0x000fe400078e0200 */
[----:B------:R-:W1:Y:S02]  /*00f0*/  LDC.64 R4, c[0x0][0x210] ;  /* 0x00008400ff047b82 */ /* 0x000e640000000a00 */
[----:B--2---:R-:W-:-:S06]  /*0100*/  IMAD.WIDE R2, R13, 0x4, R2 ;  /* 0x000000040d027825 */ /* 0x004fcc00078e0202 */
[----:B------:R-:W2:Y:S01]  /*0110*/  LDG.E.EL.64 R2, desc[UR4][R2.64] ;  /* 0x0000000402027981 */ /* 0x000ea2000c2e1b00 */
[----:B----4-:R-:W-:-:S04]  /*0120*/  IMAD.WIDE R6, R13, 0x4, R6 ;  /* 0x000000040d067825 */ /* 0x010fc800078e0206 */
[C---:B-----5:R-:W-:Y:S02]  /*0130*/  IMAD.WIDE R8, R13.reuse, 0x4, R8 ;  /* 0x000000040d087825 */ /* 0x060fe400078e0208 */
[----:B------:R-:W3:Y:S02]  /*0140*/  LDG.E.EL.64 R6, desc[UR4][R6.64] ;  /* 0x0000000406067981 */ /* 0x000ee4000c2e1b00 */
[----:B0-----:R-:W-:Y:S02]  /*0150*/  IMAD.WIDE R10, R13, 0x4, R10 ;  /* 0x000000040d0a7825 */ /* 0x001fe400078e020a */
[----:B------:R-:W4:Y:S04]  /*0160*/  LDG.E.EL.64 R8, desc[UR4][R8.64] ;  /* 0x0000000408087981 */ /* 0x000f28000c2e1b00 */
[----:B------:R-:W4:Y:S01]  /*0170*/  LDG.E.EL.64 R10, desc[UR4][R10.64] ;  /* 0x000000040a0a7981 */ /* 0x000f22000c2e1b00 */
[----:B-1----:R-:W-:-:S06]  /*0180*/  IMAD.WIDE R4, R0, 0x4, R4 ;  /* 0x0000000400047825 */ /* 0x002fcc00078e0204 */
[----:B------:R-:W3:Y:S01]  /*0190*/  LDG.E.64 R4, desc[UR4][R4.64] ;  /* 0x0000000404047981 */ /* 0x000ee2000c1e1b00 */
[----:B------:R-:W-:Y:S01]  /*01a0*/  HFMA2.MMA R14, -RZ, RZ, 1.625, 0 ;  /* 0x3e800000ff0e7435 */ /* 0x000fe200000001ff */
[----:B--2---:R-:W-:Y:S01]  /*01b0*/  FADD R2, R2, 9.9999997473787516356e-06 ;  /* 0x3727c5ac02027421 */ /* 0x004fe20000000000 */
[----:B------:R-:W-:-:S03]  /*01c0*/  FADD R3, R3, 9.9999997473787516356e-06 ;  /* 0x3727c5ac03037421 */ /* 0x000fc60000000000 */
[----:B------:R-:W0:Y:S08]  /*01d0*/  MUFU.SQRT R12, R2 ;  /* 0x00000002000c7308 */ /* 0x000e300000002000 */
[----:B------:R1:W2:Y:S01]  /*01e0*/  MUFU.SQRT R13, R3 ;  /* 0x00000003000d7308 */ /* 0x0002a20000002000 */
[C---:B0-----:R-:W-:Y:S02]  /*01f0*/  FSETP.GT.AND P0, PT, R12.reuse, 8.50705917302346158658e+37, PT ;  /* 0x7e8000000c00780b */ /* 0x041fe40003f04000 */
[----:B------:R-:W-:Y:S01]  /*0200*/  FSETP.GEU.AND P2, PT, R12, 1.175494350822287508e-38, PT ;  /* 0x008000000c00780b */ /* 0x000fe20003f4e000 */
[----:B-1----:R-:W0:Y:S01]  /*0210*/  LDC.64 R2, c[0x0][0x238] ;  /* 0x00008e00ff027b82 */ /* 0x002e220000000a00 */
[----:B--2---:R-:W-:-:S02]  /*0220*/  FSETP.GT.AND P1, PT, R13, 8.50705917302346158658e+37, PT ;  /* 0x7e8000000d00780b */ /* 0x004fc40003f24000 */
[----:B------:R-:W-:-:S07]  /*0230*/  FSETP.GEU.AND P3, PT, R13, 1.175494350822287508e-38, PT ;  /* 0x008000000d00780b */ /* 0x000fce0003f6e000 */
[----:B------:R-:W-:-:S04]  /*0240*/  @P0 FMUL R12, R12, 0.25 ;  /* 0x3e8000000c0c0820 */ /* 0x000fc80000400000 */
[----:B------:R-:W-:Y:S01]  /*0250*/  @!P2 FMUL R12, R12, 16777216 ;  /* 0x4b8000000c0ca820 */ /* 0x000fe20000400000 */
[----:B------:R-:W-:-:S04]  /*0260*/  @P1 FMUL R13, R13, 0.25 ;  /* 0x3e8000000d0d1820 */ /* 0x000fc80000400000 */
[----:B------:R-:W-:Y:S01]  /*0270*/  @!P3 FMUL R13, R13, 16777216 ;  /* 0x4b8000000d0db820 */ /* 0x000fe20000400000 */
[----:B------:R-:W1:Y:S01]  /*0280*/  MUFU.RCP R12, R12 ;  /* 0x0000000c000c7308 */ /* 0x000e620000001000 */
[----:B------:R-:W-:-:S07]  /*0290*/  FSEL R15, R14, 1, P0 ;  /* 0x3f8000000e0f7808 */ /* 0x000fce0000000000 */
[----:B------:R-:W2:Y:S01]  /*02a0*/  MUFU.RCP R13, R13 ;  /* 0x0000000d000d7308 */ /* 0x000ea20000001000 */
[----:B------:R-:W-:Y:S01]  /*02b0*/  FSEL R14, R14, 1, P1 ;  /* 0x3f8000000e0e7808 */ /* 0x000fe20000800000 */
[----:B------:R-:W-:-:S04]  /*02c0*/  @!P2 FMUL R15, R15, 16777216 ;  /* 0x4b8000000f0fa820 */ /* 0x000fc80000400000 */
[----:B------:R-:W-:Y:S01]  /*02d0*/  @!P3 FMUL R14, R14, 16777216 ;  /* 0x4b8000000e0eb820 */ /* 0x000fe20000400000 */
[----:B---3--:R-:W-:Y:S01]  /*02e0*/  FADD R5, R5, -R7 ;  /* 0x8000000705057221 */ /* 0x008fe20000000000 */
[----:B------:R-:W-:Y:S01]  /*02f0*/  FADD R4, R4, -R6 ;  /* 0x8000000604047221 */ /* 0x000fe20000000000 */
[----:B-1----:R-:W-:Y:S01]  /*0300*/  FMUL R15, R12, R15 ;  /* 0x0000000f0c0f7220 */ /* 0x002fe20000400000 */
[----:B--2---:R-:W-:-:S03]  /*0310*/  FMUL R14, R13, R14 ;  /* 0x0000000e0d0e7220 */ /* 0x004fc60000400000 */
[----:B------:R-:W-:Y:S01]  /*0320*/  FMUL R15, R4, R15 ;  /* 0x0000000f040f7220 */ /* 0x000fe20000400000 */
[----:B------:R-:W-:-:S03]  /*0330*/  FMUL R14, R5, R14 ;  /* 0x0000000e050e7220 */ /* 0x000fc60000400000 */
[----:B----4-:R-:W-:Y:S01]  /*0340*/  FFMA R8, R8, R15, R10 ;  /* 0x0000000f08087223 */ /* 0x010fe2000000000a */
[----:B------:R-:W-:-:S04]  /*0350*/  FFMA R9, R9, R14, R11 ;  /* 0x0000000e09097223 */ /* 0x000fc8000000000b */
[----:B------:R-:W-:Y:S02]  /*0360*/  FSETP.GEU.AND P0, PT, R8, RZ, PT ;  /* 0x000000ff0800720b */ /* 0x000fe40003f0e000 */
[C---:B------:R-:W-:Y:S01]  /*0370*/  FSETP.GEU.AND P1, PT, R9.reuse, RZ, PT ;  /* 0x000000ff0900720b */ /* 0x040fe20003f2e000 */
[----:B0-----:R-:W-:Y:S01]  /*0380*/  IMAD.WIDE R2, R0, 0x4, R2 ;  /* 0x0000000400027825 */ /* 0x001fe200078e0202 */
[----:B------:R-:W-:Y:S02]  /*0390*/  FSEL R8, R8, RZ, P0 ;  /* 0x000000ff08087208 */ /* 0x000fe40000000000 */
[----:B------:R-:W-:-:S05]  /*03a0*/  FSEL R9, R9, RZ, P1 ;  /* 0x000000ff09097208 */ /* 0x000fca0000800000 */
[----:B------:R-:W-:Y:S01]  /*03b0*/  STG.E.64 desc[UR4][R2.64], R8 ;  /* 0x0000000802007986 */ /* 0x000fe2000c101b04 */
[----:B------:R-:W-:Y:S05]  /*03c0*/  EXIT ;  /* 0x000000000000794d */ /* 0x000fea0003800000 */
.L_x_0:
[----:B------:R-:W-:-:S00]  /*03d0*/  BRA `(.L_x_0) ;  /* 0xfffffffc00fc7947 */ /* 0x000fc0000383ffff */
[----:B------:R-:W-:-:S00]  /*03e0*/  NOP ;  /* 0x0000000000007918 */ /* 0x000fc00000000000 */
        /* <DEDUP_REMOVED lines=9> */
.L_x_1:


//--------------------- .nv.global.init           --------------------------
	.section	.nv.global.init,"aw",@progbits
.nv.global.init:
	.type		_$_str,@object
	.size		_$_str,(_$_str_$_2 - _$_str)
_$_str:
        /*0000*/ 	.byte	0x5f, 0x5f, 0x43, 0x55, 0x44, 0x41, 0x5f, 0x46, 0x54, 0x5a, 0x00
	.type		_$_str_$_2,@object
	.size		_$_str_$_2,(.L_1 - _$_str_$_2)
_$_str_$_2:
        /*000b*/ 	.byte	0x5f, 0x5f, 0x43, 0x55, 0x44, 0x41, 0x5f, 0x50, 0x52, 0x45, 0x43, 0x5f, 0x53, 0x51, 0x52, 0x54
        /*001b*/ 	.byte	0x00
.L_1:


//--------------------- .nv.constant0.triton_poi_fused__native_batch_norm_legit_no_training_relu_18 --------------------------
	.section	.nv.constant0.triton_poi_fused__native_batch_norm_legit_no_training_relu_18,"a",@progbits
	.sectionflags	@""
	.align	4
.nv.constant0.triton_poi_fused__native_batch_norm_legit_no_training_relu_18:
	.zero		580
